//
// Generated by NVIDIA NVVM Compiler
//
// Compiler Build ID: CL-36424714
// Cuda compilation tools, release 13.0, V13.0.88
// Based on NVVM 20.0.0
//

.version 9.0
.target sm_100
.address_size 64

	// .globl	_Z9vectorAddiPfS_S_

.visible .entry _Z9vectorAddiPfS_S_(
	.param .u32 _Z9vectorAddiPfS_S__param_0,
	.param .u64 .ptr .align 1 _Z9vectorAddiPfS_S__param_1,
	.param .u64 .ptr .align 1 _Z9vectorAddiPfS_S__param_2,
	.param .u64 .ptr .align 1 _Z9vectorAddiPfS_S__param_3
)
{
	.reg .pred 	%p<2>;
	.reg .b32 	%r<6>;
	.reg .b32 	%f<4>;
	.reg .b64 	%rd<11>;

	ld.param.u32 	%r2, [_Z9vectorAddiPfS_S__param_0];
	ld.param.u64 	%rd1, [_Z9vectorAddiPfS_S__param_1];
	ld.param.u64 	%rd2, [_Z9vectorAddiPfS_S__param_2];
	ld.param.u64 	%rd3, [_Z9vectorAddiPfS_S__param_3];
	mov.u32 	%r3, %ctaid.x;
	mov.u32 	%r4, %ntid.x;
	mov.u32 	%r5, %tid.x;
	mad.lo.s32 	%r1, %r3, %r4, %r5;
	setp.ge.s32 	%p1, %r1, %r2;
	@%p1 bra 	$L__BB0_2;
	cvta.to.global.u64 	%rd4, %rd1;
	cvta.to.global.u64 	%rd5, %rd2;
	cvta.to.global.u64 	%rd6, %rd3;
	mul.wide.s32 	%rd7, %r1, 4;
	add.s64 	%rd8, %rd4, %rd7;
	ld.global.f32 	%f1, [%rd8];
	add.s64 	%rd9, %rd5, %rd7;
	ld.global.f32 	%f2, [%rd9];
	add.f32 	%f3, %f1, %f2;
	add.s64 	%rd10, %rd6, %rd7;
	st.global.f32 	[%rd10], %f3;
$L__BB0_2:
	ret;

}


// ===== COMPILED SASS (sm_100) =====

	.target	sm_100

	.elftype	@"ET_EXEC"


//--------------------- .note.nv.tkinfo           --------------------------
	.section	.note.nv.tkinfo,"",@"SHT_NOTE"
	.sectionflags	@"SHF_NOTE_NV_TKINFO"
	.tkinfo
        /*0018*/ 	.word	0x00000002
        /*0030*/ 	.string	""
        /*0030*/ 	.string	"ptxas"
        /*0030*/ 	.string	"Cuda compilation tools, release 13.0, V13.0.88"
        /*0030*/ 	.string	"Build cuda_13.0.r13.0/compiler.36424714_0"
        /*0030*/ 	.string	"-arch sm_100 -m 64 "



//--------------------- .note.nv.cuinfo           --------------------------
	.section	.note.nv.cuinfo,"",@"SHT_NOTE"
	.sectionflags	@"SHF_NOTE_NV_CUINFO"
        /*0018*/ 	.short	0x0002
        /*001a*/ 	.short	0x0064
        /*001c*/ 	.short	0x0082
	.zero		2


//--------------------- .nv.info                  --------------------------
	.section	.nv.info,"",@"SHT_CUDA_INFO"
	.align	4


	//----- nvinfo : EIATTR_REGCOUNT
	.align		4
        /*0000*/ 	.byte	0x04, 0x2f
        /*0002*/ 	.short	(.L_1 - .L_0)
	.align		4
.L_0:
        /*0004*/ 	.word	index@(_Z9vectorAddiPfS_S_)
        /*0008*/ 	.word	0x0000000c


	//----- nvinfo : EIATTR_FRAME_SIZE
	.align		4
.L_1:
        /*000c*/ 	.byte	0x04, 0x11
        /*000e*/ 	.short	(.L_3 - .L_2)
	.align		4
.L_2:
        /*0010*/ 	.word	index@(_Z9vectorAddiPfS_S_)
        /*0014*/ 	.word	0x00000000


	//----- nvinfo : EIATTR_MIN_STACK_SIZE
	.align		4
.L_3:
        /*0018*/ 	.byte	0x04, 0x12
        /*001a*/ 	.short	(.L_5 - .L_4)
	.align		4
.L_4:
        /*001c*/ 	.word	index@(_Z9vectorAddiPfS_S_)
        /*0020*/ 	.word	0x00000000
.L_5:


//--------------------- .nv.compat                --------------------------
	.section	.nv.compat,"",@"SHT_CUDA_COMPAT_INFO"
	.align	4
        /*0000*/ 	.byte	0x02, 0x09, 0x00, 0x00, 0x02, 0x02, 0x01, 0x00, 0x02, 0x05, 0x05, 0x00, 0x03, 0x07, 0x01, 0x01
        /*0010*/ 	.byte	0x02, 0x03, 0x00, 0x00, 0x02, 0x06, 0x01, 0x00, 0x04, 0x0b, 0x08, 0x00, 0x09, 0x00, 0x00, 0x00
        /*0020*/ 	.byte	0x00, 0x00, 0x00, 0x00


//--------------------- .nv.info._Z9vectorAddiPfS_S_ --------------------------
	.section	.nv.info._Z9vectorAddiPfS_S_,"",@"SHT_CUDA_INFO"
	.sectionflags	@""
	.align	4


	//----- nvinfo : EIATTR_CUDA_API_VERSION
	.align		4
        /*0000*/ 	.byte	0x04, 0x37
        /*0002*/ 	.short	(.L_7 - .L_6)
.L_6:
        /*0004*/ 	.word	0x00000082


	//----- nvinfo : EIATTR_KPARAM_INFO
	.align		4
.L_7:
        /*0008*/ 	.byte	0x04, 0x17
        /*000a*/ 	.short	(.L_9 - .L_8)
.L_8:
        /*000c*/ 	.word	0x00000000
        /*0010*/ 	.short	0x0003
        /*0012*/ 	.short	0x0018
        /*0014*/ 	.byte	0x00, 0xf5, 0x21, 0x00


	//----- nvinfo : EIATTR_KPARAM_INFO
	.align		4
.L_9:
        /*0018*/ 	.byte	0x04, 0x17
        /*001a*/ 	.short	(.L_11 - .L_10)
.L_10:
        /*001c*/ 	.word	0x00000000
        /*0020*/ 	.short	0x0002
        /*0022*/ 	.short	0x0010
        /*0024*/ 	.byte	0x00, 0xf5, 0x21, 0x00


	//----- nvinfo : EIATTR_KPARAM_INFO
	.align		4
.L_11:
        /*0028*/ 	.byte	0x04, 0x17
        /*002a*/ 	.short	(.L_13 - .L_12)
.L_12:
        /*002c*/ 	.word	0x00000000
        /*0030*/ 	.short	0x0001
        /*0032*/ 	.short	0x0008
        /*0034*/ 	.byte	0x00, 0xf5, 0x21, 0x00


	//----- nvinfo : EIATTR_KPARAM_INFO
	.align		4
.L_13:
        /*0038*/ 	.byte	0x04, 0x17
        /*003a*/ 	.short	(.L_15 - .L_14)
.L_14:
        /*003c*/ 	.word	0x00000000
        /*0040*/ 	.short	0x0000
        /*0042*/ 	.short	0x0000
        /*0044*/ 	.byte	0x00, 0xf0, 0x11, 0x00


	//----- nvinfo : EIATTR_SPARSE_MMA_MASK
	.align		4
.L_15:
        /*0048*/ 	.byte	0x03, 0x50
        /*004a*/ 	.short	0x0000


	//----- nvinfo : EIATTR_MAXREG_COUNT
	.align		4
        /*004c*/ 	.byte	0x03, 0x1b
        /*004e*/ 	.short	0x00ff


	//----- nvinfo : EIATTR_MERCURY_ISA_VERSION
	.align		4
        /*0050*/ 	.byte	0x03, 0x5f
        /*0052*/ 	.short	0x0101


	//----- nvinfo : EIATTR_VRC_CTA_INIT_COUNT
	.align		4
        /*0054*/ 	.byte	0x02, 0x4a
	.zero		1
	.zero		1


	//----- nvinfo : EIATTR_EXIT_INSTR_OFFSETS
	.align		4
        /*0058*/ 	.byte	0x04, 0x1c
        /*005a*/ 	.short	(.L_17 - .L_16)


	//   ....[0]....
.L_16:
        /*005c*/ 	.word	0x00000070


	//   ....[1]....
        /*0060*/ 	.word	0x00000130


	//----- nvinfo : EIATTR_CBANK_PARAM_SIZE
	.align		4
.L_17:
        /*0064*/ 	.byte	0x03, 0x19
        /*0066*/ 	.short	0x0020


	//----- nvinfo : EIATTR_PARAM_CBANK
	.align		4
        /*0068*/ 	.byte	0x04, 0x0a
        /*006a*/ 	.short	(.L_19 - .L_18)
	.align		4
.L_18:
        /*006c*/ 	.word	index@(.nv.constant0._Z9vectorAddiPfS_S_)
        /*0070*/ 	.short	0x0380
        /*0072*/ 	.short	0x0020


	//----- nvinfo : EIATTR_SW_WAR
	.align		4
.L_19:
        /*0074*/ 	.byte	0x04, 0x36
        /*0076*/ 	.short	(.L_21 - .L_20)
.L_20:
        /*0078*/ 	.word	0x00000008
.L_21:


//--------------------- .nv.callgraph             --------------------------
	.section	.nv.callgraph,"",@"SHT_CUDA_CALLGRAPH"
	.align	4
	.sectionentsize	8
	.align		4
        /*0000*/ 	.word	0x00000000
	.align		4
        /*0004*/ 	.word	0xffffffff
	.align		4
        /*0008*/ 	.word	0x00000000
	.align		4
        /*000c*/ 	.word	0xfffffffe
	.align		4
        /*0010*/ 	.word	0x00000000
	.align		4
        /*0014*/ 	.word	0xfffffffd
	.align		4
        /*0018*/ 	.word	0x00000000
	.align		4
        /*001c*/ 	.word	0xfffffffc


//--------------------- .text._Z9vectorAddiPfS_S_ --------------------------
	.section	.text._Z9vectorAddiPfS_S_,"ax",@progbits
	.align	128
        .global         _Z9vectorAddiPfS_S_
        .type           _Z9vectorAddiPfS_S_,@function
        .size           _Z9vectorAddiPfS_S_,(.L_x_1 - _Z9vectorAddiPfS_S_)
        .other          _Z9vectorAddiPfS_S_,@"STO_CUDA_ENTRY STV_DEFAULT"
_Z9vectorAddiPfS_S_:
.text._Z9vectorAddiPfS_S_:
[----:B------:R-:W-:Y:S01]  /*0000*/  LDC R1, c[0x0][0x37c] ;  /* 0x0000df00ff017b82 */ /* 0x000fe20000000800 */
[----:B------:R-:W0:Y:S07]  /*0010*/  S2R R0, SR_TID.X ;  /* 0x0000000000007919 */ /* 0x000e2e0000002100 */
[----:B------:R-:W0:Y:S01]  /*0020*/  S2UR UR4, SR_CTAID.X ;  /* 0x00000000000479c3 */ /* 0x000e220000002500 */
[----:B------:R-:W1:Y:S07]  /*0030*/  LDCU UR5, c[0x0][0x380] ;  /* 0x00007000ff0577ac */ /* 0x000e6e0008000800 */
[----:B------:R-:W0:Y:S02]  /*0040*/  LDC R9, c[0x0][0x360] ;  /* 0x0000d800ff097b82 */ /* 0x000e240000000800 */
[----:B0-----:R-:W-:-:S05]  /*0050*/  IMAD R9, R9, UR4, R0 ;  /* 0x0000000409097c24 */ /* 0x001fca000f8e0200 */
[----:B-1----:R-:W-:-:S13]  /*0060*/  ISETP.GE.AND P0, PT, R9, UR5, PT ;  /* 0x0000000509007c0c */ /* 0x002fda000bf06270 */
[----:B------:R-:W-:Y:S05]  /*0070*/  @P0 EXIT ;  /* 0x000000000000094d */ /* 0x000fea0003800000 */
[----:B------:R-:W0:Y:S01]  /*0080*/  LDC.64 R2, c[0x0][0x388] ;  /* 0x0000e200ff027b82 */ /* 0x000e220000000a00 */
[----:B------:R-:W1:Y:S07]  /*0090*/  LDCU.64 UR4, c[0x0][0x358] ;  /* 0x00006b00ff0477ac */ /* 0x000e6e0008000a00 */
[----:B------:R-:W2:Y:S08]  /*00a0*/  LDC.64 R4, c[0x0][0x390] ;  /* 0x0000e400ff047b82 */ /* 0x000eb00000000a00 */
[----:B------:R-:W3:Y:S01]  /*00b0*/  LDC.64 R6, c[0x0][0x398] ;  /* 0x0000e600ff067b82 */ /* 0x000ee20000000a00 */
[----:B0-----:R-:W-:-:S06]  /*00c0*/  IMAD.WIDE R2, R9, 0x4, R2 ;  /* 0x0000000409027825 */ /* 0x001fcc00078e0202 */
[----:B-1----:R-:W4:Y:S01]  /*00d0*/  LDG.E R2, desc[UR4][R2.64] ;  /* 0x0000000402027981 */ /* 0x002f22000c1e1900 */
[----:B--2---:R-:W-:-:S06]  /*00e0*/  IMAD.WIDE R4, R9, 0x4, R4 ;  /* 0x0000000409047825 */ /* 0x004fcc00078e0204 */
[----:B------:R-:W4:Y:S01]  /*00f0*/  LDG.E R5, desc[UR4][R4.64] ;  /* 0x0000000404057981 */ /* 0x000f22000c1e1900 */
[----:B---3--:R-:W-:-:S04]  /*0100*/  IMAD.WIDE R6, R9, 0x4, R6 ;  /* 0x0000000409067825 */ /* 0x008fc800078e0206 */
[----:B----4-:R-:W-:-:S05]  /*0110*/  FADD R9, R2, R5 ;  /* 0x0000000502097221 */ /* 0x010fca0000000000 */
[----:B------:R-:W-:Y:S01]  /*0120*/  STG.E desc[UR4][R6.64], R9 ;  /* 0x0000000906007986 */ /* 0x000fe2000c101904 */
[----:B------:R-:W-:Y:S05]  /*0130*/  EXIT ;  /* 0x000000000000794d */ /* 0x000fea0003800000 */
.L_x_0:
[----:B------:R-:W-:-:S00]  /*0140*/  BRA `(.L_x_0) ;  /* 0xfffffffc00fc7947 */ /* 0x000fc0000383ffff */
[----:B------:R-:W-:-:S00]  /*0150*/  NOP ;  /* 0x0000000000007918 */ /* 0x000fc00000000000 */
        /* <DEDUP_REMOVED lines=10> */
.L_x_1:


//--------------------- .nv.shared.reserved.0     --------------------------
	.section	.nv.shared.reserved.0,"aw",@nobits
	.weak		__nv_reservedSMEM_offset_0_alias
	.size		__nv_reservedSMEM_offset_0_alias, 0, 64
	.other		__nv_reservedSMEM_offset_0_alias,@"STO_CUDA_RESERVED_SHARED STV_DEFAULT"
__nv_reservedSMEM_offset_0_alias:
	.zero		0
	.zero		64


//--------------------- .nv.constant0._Z9vectorAddiPfS_S_ --------------------------
	.section	.nv.constant0._Z9vectorAddiPfS_S_,"a",@progbits
	.sectionflags	@""
	.align	4
.nv.constant0._Z9vectorAddiPfS_S_:
	.zero		928


//--------------------- SYMBOLS --------------------------

	.type		.nv.reservedSmem.offset0,@object
	.size		.nv.reservedSmem.offset0,0x4
